//
// Generated by NVIDIA NVVM Compiler
//
// Compiler Build ID: CL-36424714
// Cuda compilation tools, release 13.0, V13.0.88
// Based on NVVM 20.0.0
//

.version 9.0
.target sm_100
.address_size 64

	// .globl	_Z13matmul_kernelPiS_S_iii

.visible .entry _Z13matmul_kernelPiS_S_iii(
	.param .u64 .ptr .align 1 _Z13matmul_kernelPiS_S_iii_param_0,
	.param .u64 .ptr .align 1 _Z13matmul_kernelPiS_S_iii_param_1,
	.param .u64 .ptr .align 1 _Z13matmul_kernelPiS_S_iii_param_2,
	.param .u32 _Z13matmul_kernelPiS_S_iii_param_3,
	.param .u32 _Z13matmul_kernelPiS_S_iii_param_4,
	.param .u32 _Z13matmul_kernelPiS_S_iii_param_5
)
{
	.reg .pred 	%p<13>;
	.reg .b32 	%r<98>;
	.reg .b64 	%rd<40>;

	ld.param.u64 	%rd9, [_Z13matmul_kernelPiS_S_iii_param_0];
	ld.param.u64 	%rd10, [_Z13matmul_kernelPiS_S_iii_param_1];
	ld.param.u64 	%rd8, [_Z13matmul_kernelPiS_S_iii_param_2];
	ld.param.u32 	%r29, [_Z13matmul_kernelPiS_S_iii_param_3];
	ld.param.u32 	%r27, [_Z13matmul_kernelPiS_S_iii_param_4];
	ld.param.u32 	%r30, [_Z13matmul_kernelPiS_S_iii_param_5];
	cvta.to.global.u64 	%rd1, %rd10;
	cvta.to.global.u64 	%rd2, %rd9;
	mov.u32 	%r31, %tid.x;
	mov.u32 	%r32, %ntid.x;
	mov.u32 	%r33, %ctaid.x;
	mad.lo.s32 	%r1, %r32, %r33, %r31;
	mov.u32 	%r34, %tid.y;
	mov.u32 	%r35, %ntid.y;
	mov.u32 	%r36, %ctaid.y;
	mad.lo.s32 	%r37, %r35, %r36, %r34;
	setp.ge.s32 	%p1, %r1, %r29;
	setp.ge.s32 	%p2, %r37, %r30;
	or.pred  	%p3, %p1, %p2;
	@%p3 bra 	$L__BB0_13;
	mul.lo.s32 	%r3, %r30, %r1;
	setp.lt.s32 	%p4, %r27, 1;
	@%p4 bra 	$L__BB0_13;
	mul.lo.s32 	%r4, %r27, %r1;
	mul.lo.s32 	%r5, %r27, %r37;
	add.s32 	%r39, %r3, %r37;
	cvta.to.global.u64 	%rd11, %rd8;
	mul.wide.s32 	%rd12, %r39, 4;
	add.s64 	%rd3, %rd11, %rd12;
	ld.global.u32 	%r92, [%rd3];
	and.b32  	%r7, %r27, 7;
	setp.lt.u32 	%p5, %r27, 8;
	mov.b32 	%r95, 0;
	@%p5 bra 	$L__BB0_5;
	and.b32  	%r95, %r27, 2147483640;
	neg.s32 	%r90, %r95;
	add.s64 	%rd4, %rd2, 16;
	mul.wide.u32 	%rd13, %r5, 4;
	add.s64 	%rd14, %rd13, %rd1;
	add.s64 	%rd39, %rd14, 16;
	mov.u32 	%r89, %r4;
$L__BB0_4:
	.pragma "nounroll";
	mul.wide.s32 	%rd15, %r89, 4;
	add.s64 	%rd16, %rd4, %rd15;
	ld.global.u32 	%r40, [%rd16+-16];
	ld.global.u32 	%r41, [%rd39+-16];
	mad.lo.s32 	%r42, %r41, %r40, %r92;
	st.global.u32 	[%rd3], %r42;
	ld.global.u32 	%r43, [%rd16+-12];
	ld.global.u32 	%r44, [%rd39+-12];
	mad.lo.s32 	%r45, %r44, %r43, %r42;
	st.global.u32 	[%rd3], %r45;
	ld.global.u32 	%r46, [%rd16+-8];
	ld.global.u32 	%r47, [%rd39+-8];
	mad.lo.s32 	%r48, %r47, %r46, %r45;
	st.global.u32 	[%rd3], %r48;
	ld.global.u32 	%r49, [%rd16+-4];
	ld.global.u32 	%r50, [%rd39+-4];
	mad.lo.s32 	%r51, %r50, %r49, %r48;
	st.global.u32 	[%rd3], %r51;
	ld.global.u32 	%r52, [%rd16];
	ld.global.u32 	%r53, [%rd39];
	mad.lo.s32 	%r54, %r53, %r52, %r51;
	st.global.u32 	[%rd3], %r54;
	ld.global.u32 	%r55, [%rd16+4];
	ld.global.u32 	%r56, [%rd39+4];
	mad.lo.s32 	%r57, %r56, %r55, %r54;
	st.global.u32 	[%rd3], %r57;
	ld.global.u32 	%r58, [%rd16+8];
	ld.global.u32 	%r59, [%rd39+8];
	mad.lo.s32 	%r60, %r59, %r58, %r57;
	st.global.u32 	[%rd3], %r60;
	ld.global.u32 	%r61, [%rd16+12];
	ld.global.u32 	%r62, [%rd39+12];
	mad.lo.s32 	%r92, %r62, %r61, %r60;
	st.global.u32 	[%rd3], %r92;
	add.s32 	%r90, %r90, 8;
	add.s32 	%r89, %r89, 8;
	add.s64 	%rd39, %rd39, 32;
	setp.ne.s32 	%p6, %r90, 0;
	@%p6 bra 	$L__BB0_4;
$L__BB0_5:
	setp.eq.s32 	%p7, %r7, 0;
	@%p7 bra 	$L__BB0_13;
	and.b32  	%r18, %r27, 3;
	setp.lt.u32 	%p8, %r7, 4;
	@%p8 bra 	$L__BB0_8;
	add.s32 	%r63, %r95, %r4;
	add.s32 	%r64, %r95, %r5;
	mul.wide.s32 	%rd17, %r63, 4;
	add.s64 	%rd18, %rd2, %rd17;
	ld.global.u32 	%r65, [%rd18];
	mul.wide.u32 	%rd19, %r64, 4;
	add.s64 	%rd20, %rd1, %rd19;
	ld.global.u32 	%r66, [%rd20];
	mad.lo.s32 	%r67, %r66, %r65, %r92;
	st.global.u32 	[%rd3], %r67;
	ld.global.u32 	%r68, [%rd18+4];
	cvt.u64.u32 	%rd21, %r5;
	cvt.u64.u32 	%rd22, %r95;
	add.s64 	%rd23, %rd22, %rd21;
	shl.b64 	%rd24, %rd23, 2;
	add.s64 	%rd25, %rd1, %rd24;
	ld.global.u32 	%r69, [%rd25+4];
	mad.lo.s32 	%r70, %r69, %r68, %r67;
	st.global.u32 	[%rd3], %r70;
	ld.global.u32 	%r71, [%rd18+8];
	ld.global.u32 	%r72, [%rd25+8];
	mad.lo.s32 	%r73, %r72, %r71, %r70;
	st.global.u32 	[%rd3], %r73;
	ld.global.u32 	%r74, [%rd18+12];
	ld.global.u32 	%r75, [%rd25+12];
	mad.lo.s32 	%r92, %r75, %r74, %r73;
	st.global.u32 	[%rd3], %r92;
	add.s32 	%r95, %r95, 4;
$L__BB0_8:
	setp.eq.s32 	%p9, %r18, 0;
	@%p9 bra 	$L__BB0_13;
	setp.eq.s32 	%p10, %r18, 1;
	@%p10 bra 	$L__BB0_11;
	add.s32 	%r76, %r95, %r4;
	add.s32 	%r77, %r95, %r5;
	mul.wide.s32 	%rd26, %r76, 4;
	add.s64 	%rd27, %rd2, %rd26;
	ld.global.u32 	%r78, [%rd27];
	mul.wide.u32 	%rd28, %r77, 4;
	add.s64 	%rd29, %rd1, %rd28;
	ld.global.u32 	%r79, [%rd29];
	mad.lo.s32 	%r80, %r79, %r78, %r92;
	st.global.u32 	[%rd3], %r80;
	ld.global.u32 	%r81, [%rd27+4];
	cvt.u64.u32 	%rd30, %r5;
	cvt.u64.u32 	%rd31, %r95;
	add.s64 	%rd32, %rd31, %rd30;
	shl.b64 	%rd33, %rd32, 2;
	add.s64 	%rd34, %rd1, %rd33;
	ld.global.u32 	%r82, [%rd34+4];
	mad.lo.s32 	%r92, %r82, %r81, %r80;
	st.global.u32 	[%rd3], %r92;
	add.s32 	%r95, %r95, 2;
$L__BB0_11:
	and.b32  	%r83, %r27, 1;
	setp.eq.b32 	%p11, %r83, 1;
	not.pred 	%p12, %p11;
	@%p12 bra 	$L__BB0_13;
	add.s32 	%r84, %r95, %r4;
	add.s32 	%r85, %r95, %r5;
	mul.wide.s32 	%rd35, %r84, 4;
	add.s64 	%rd36, %rd2, %rd35;
	ld.global.u32 	%r86, [%rd36];
	mul.wide.u32 	%rd37, %r85, 4;
	add.s64 	%rd38, %rd1, %rd37;
	ld.global.u32 	%r87, [%rd38];
	mad.lo.s32 	%r88, %r87, %r86, %r92;
	st.global.u32 	[%rd3], %r88;
$L__BB0_13:
	ret;

}


// ===== COMPILED SASS (sm_100) =====

	.target	sm_100

	.elftype	@"ET_EXEC"


//--------------------- .note.nv.tkinfo           --------------------------
	.section	.note.nv.tkinfo,"",@"SHT_NOTE"
	.sectionflags	@"SHF_NOTE_NV_TKINFO"
	.tkinfo
        /*0018*/ 	.word	0x00000002
        /*0030*/ 	.string	""
        /*0030*/ 	.string	"ptxas"
        /*0030*/ 	.string	"Cuda compilation tools, release 13.0, V13.0.88"
        /*0030*/ 	.string	"Build cuda_13.0.r13.0/compiler.36424714_0"
        /*0030*/ 	.string	"-arch sm_100 -m 64 "



//--------------------- .note.nv.cuinfo           --------------------------
	.section	.note.nv.cuinfo,"",@"SHT_NOTE"
	.sectionflags	@"SHF_NOTE_NV_CUINFO"
        /*0018*/ 	.short	0x0002
        /*001a*/ 	.short	0x0064
        /*001c*/ 	.short	0x0082
	.zero		2


//--------------------- .nv.info                  --------------------------
	.section	.nv.info,"",@"SHT_CUDA_INFO"
	.align	4


	//----- nvinfo : EIATTR_REGCOUNT
	.align		4
        /*0000*/ 	.byte	0x04, 0x2f
        /*0002*/ 	.short	(.L_1 - .L_0)
	.align		4
.L_0:
        /*0004*/ 	.word	index@(_Z13matmul_kernelPiS_S_iii)
        /*0008*/ 	.word	0x00000015


	//----- nvinfo : EIATTR_FRAME_SIZE
	.align		4
.L_1:
        /*000c*/ 	.byte	0x04, 0x11
        /*000e*/ 	.short	(.L_3 - .L_2)
	.align		4
.L_2:
        /*0010*/ 	.word	index@(_Z13matmul_kernelPiS_S_iii)
        /*0014*/ 	.word	0x00000000


	//----- nvinfo : EIATTR_MIN_STACK_SIZE
	.align		4
.L_3:
        /*0018*/ 	.byte	0x04, 0x12
        /*001a*/ 	.short	(.L_5 - .L_4)
	.align		4
.L_4:
        /*001c*/ 	.word	index@(_Z13matmul_kernelPiS_S_iii)
        /*0020*/ 	.word	0x00000000
.L_5:


//--------------------- .nv.compat                --------------------------
	.section	.nv.compat,"",@"SHT_CUDA_COMPAT_INFO"
	.align	4
        /*0000*/ 	.byte	0x02, 0x09, 0x00, 0x00, 0x02, 0x02, 0x01, 0x00, 0x02, 0x05, 0x05, 0x00, 0x03, 0x07, 0x01, 0x01
        /*0010*/ 	.byte	0x02, 0x03, 0x00, 0x00, 0x02, 0x06, 0x01, 0x00, 0x04, 0x0b, 0x08, 0x00, 0x09, 0x00, 0x00, 0x00
        /*0020*/ 	.byte	0x00, 0x00, 0x00, 0x00


//--------------------- .nv.info._Z13matmul_kernelPiS_S_iii --------------------------
	.section	.nv.info._Z13matmul_kernelPiS_S_iii,"",@"SHT_CUDA_INFO"
	.sectionflags	@""
	.align	4


	//----- nvinfo : EIATTR_CUDA_API_VERSION
	.align		4
        /*0000*/ 	.byte	0x04, 0x37
        /*0002*/ 	.short	(.L_7 - .L_6)
.L_6:
        /*0004*/ 	.word	0x00000082


	//----- nvinfo : EIATTR_KPARAM_INFO
	.align		4
.L_7:
        /*0008*/ 	.byte	0x04, 0x17
        /*000a*/ 	.short	(.L_9 - .L_8)
.L_8:
        /*000c*/ 	.word	0x00000000
        /*0010*/ 	.short	0x0005
        /*0012*/ 	.short	0x0020
        /*0014*/ 	.byte	0x00, 0xf0, 0x11, 0x00


	//----- nvinfo : EIATTR_KPARAM_INFO
	.align		4
.L_9:
        /*0018*/ 	.byte	0x04, 0x17
        /*001a*/ 	.short	(.L_11 - .L_10)
.L_10:
        /*001c*/ 	.word	0x00000000
        /*0020*/ 	.short	0x0004
        /*0022*/ 	.short	0x001c
        /*0024*/ 	.byte	0x00, 0xf0, 0x11, 0x00


	//----- nvinfo : EIATTR_KPARAM_INFO
	.align		4
.L_11:
        /*0028*/ 	.byte	0x04, 0x17
        /*002a*/ 	.short	(.L_13 - .L_12)
.L_12:
        /*002c*/ 	.word	0x00000000
        /*0030*/ 	.short	0x0003
        /*0032*/ 	.short	0x0018
        /*0034*/ 	.byte	0x00, 0xf0, 0x11, 0x00


	//----- nvinfo : EIATTR_KPARAM_INFO
	.align		4
.L_13:
        /*0038*/ 	.byte	0x04, 0x17
        /*003a*/ 	.short	(.L_15 - .L_14)
.L_14:
        /*003c*/ 	.word	0x00000000
        /*0040*/ 	.short	0x0002
        /*0042*/ 	.short	0x0010
        /*0044*/ 	.byte	0x00, 0xf5, 0x21, 0x00


	//----- nvinfo : EIATTR_KPARAM_INFO
	.align		4
.L_15:
        /*0048*/ 	.byte	0x04, 0x17
        /*004a*/ 	.short	(.L_17 - .L_16)
.L_16:
        /*004c*/ 	.word	0x00000000
        /*0050*/ 	.short	0x0001
        /*0052*/ 	.short	0x0008
        /*0054*/ 	.byte	0x00, 0xf5, 0x21, 0x00


	//----- nvinfo : EIATTR_KPARAM_INFO
	.align		4
.L_17:
        /*0058*/ 	.byte	0x04, 0x17
        /*005a*/ 	.short	(.L_19 - .L_18)
.L_18:
        /*005c*/ 	.word	0x00000000
        /*0060*/ 	.short	0x0000
        /*0062*/ 	.short	0x0000
        /*0064*/ 	.byte	0x00, 0xf5, 0x21, 0x00


	//----- nvinfo : EIATTR_SPARSE_MMA_MASK
	.align		4
.L_19:
        /*0068*/ 	.byte	0x03, 0x50
        /*006a*/ 	.short	0x0000


	//----- nvinfo : EIATTR_MAXREG_COUNT
	.align		4
        /*006c*/ 	.byte	0x03, 0x1b
        /*006e*/ 	.short	0x00ff


	//----- nvinfo : EIATTR_MERCURY_ISA_VERSION
	.align		4
        /*0070*/ 	.byte	0x03, 0x5f
        /*0072*/ 	.short	0x0101


	//----- nvinfo : EIATTR_VRC_CTA_INIT_COUNT
	.align		4
        /*0074*/ 	.byte	0x02, 0x4a
	.zero		1
	.zero		1


	//----- nvinfo : EIATTR_EXIT_INSTR_OFFSETS
	.align		4
        /*0078*/ 	.byte	0x04, 0x1c
        /*007a*/ 	.short	(.L_21 - .L_20)


	//   ....[0]....
.L_20:
        /*007c*/ 	.word	0x000000d0


	//   ....[1]....
        /*0080*/ 	.word	0x00000100


	//   ....[2]....
        /*0084*/ 	.word	0x00000520


	//   ....[3]....
        /*0088*/ 	.word	0x00000730


	//   ....[4]....
        /*008c*/ 	.word	0x000008c0


	//   ....[5]....
        /*0090*/ 	.word	0x00000970


	//----- nvinfo : EIATTR_CBANK_PARAM_SIZE
	.align		4
.L_21:
        /*0094*/ 	.byte	0x03, 0x19
        /*0096*/ 	.short	0x0024


	//----- nvinfo : EIATTR_PARAM_CBANK
	.align		4
        /*0098*/ 	.byte	0x04, 0x0a
        /*009a*/ 	.short	(.L_23 - .L_22)
	.align		4
.L_22:
        /*009c*/ 	.word	index@(.nv.constant0._Z13matmul_kernelPiS_S_iii)
        /*00a0*/ 	.short	0x0380
        /*00a2*/ 	.short	0x0024


	//----- nvinfo : EIATTR_SW_WAR
	.align		4
.L_23:
        /*00a4*/ 	.byte	0x04, 0x36
        /*00a6*/ 	.short	(.L_25 - .L_24)
.L_24:
        /*00a8*/ 	.word	0x00000008
.L_25:


//--------------------- .nv.callgraph             --------------------------
	.section	.nv.callgraph,"",@"SHT_CUDA_CALLGRAPH"
	.align	4
	.sectionentsize	8
	.align		4
        /*0000*/ 	.word	0x00000000
	.align		4
        /*0004*/ 	.word	0xffffffff
	.align		4
        /*0008*/ 	.word	0x00000000
	.align		4
        /*000c*/ 	.word	0xfffffffe
	.align		4
        /*0010*/ 	.word	0x00000000
	.align		4
        /*0014*/ 	.word	0xfffffffd
	.align		4
        /*0018*/ 	.word	0x00000000
	.align		4
        /*001c*/ 	.word	0xfffffffc


//--------------------- .text._Z13matmul_kernelPiS_S_iii --------------------------
	.section	.text._Z13matmul_kernelPiS_S_iii,"ax",@progbits
	.align	128
        .global         _Z13matmul_kernelPiS_S_iii
        .type           _Z13matmul_kernelPiS_S_iii,@function
        .size           _Z13matmul_kernelPiS_S_iii,(.L_x_5 - _Z13matmul_kernelPiS_S_iii)
        .other          _Z13matmul_kernelPiS_S_iii,@"STO_CUDA_ENTRY STV_DEFAULT"
_Z13matmul_kernelPiS_S_iii:
.text._Z13matmul_kernelPiS_S_iii:
[----:B------:R-:W-:Y:S01]  /*0000*/  LDC R1, c[0x0][0x37c] ;  /* 0x0000df00ff017b82 */ /* 0x000fe20000000800 */
[----:B------:R-:W0:Y:S01]  /*0010*/  S2R R6, SR_TID.Y ;  /* 0x0000000000067919 */ /* 0x000e220000002200 */
[----:B------:R-:W1:Y:S01]  /*0020*/  LDCU UR4, c[0x0][0x360] ;  /* 0x00006c00ff0477ac */ /* 0x000e620008000800 */
[----:B------:R-:W0:Y:S01]  /*0030*/  S2R R3, SR_CTAID.Y ;  /* 0x0000000000037919 */ /* 0x000e220000002600 */
[----:B------:R-:W0:Y:S01]  /*0040*/  LDCU UR5, c[0x0][0x364] ;  /* 0x00006c80ff0577ac */ /* 0x000e220008000800 */
[----:B------:R-:W1:Y:S01]  /*0050*/  S2R R5, SR_TID.X ;  /* 0x0000000000057919 */ /* 0x000e620000002100 */
[----:B------:R-:W2:Y:S01]  /*0060*/  LDCU UR8, c[0x0][0x3a0] ;  /* 0x00007400ff0877ac */ /* 0x000ea20008000800 */
[----:B------:R-:W1:Y:S01]  /*0070*/  S2R R0, SR_CTAID.X ;  /* 0x0000000000007919 */ /* 0x000e620000002500 */
[----:B------:R-:W3:Y:S01]  /*0080*/  LDCU UR6, c[0x0][0x398] ;  /* 0x00007300ff0677ac */ /* 0x000ee20008000800 */
[----:B0-----:R-:W-:-:S05]  /*0090*/  IMAD R6, R3, UR5, R6 ;  /* 0x0000000503067c24 */ /* 0x001fca000f8e0206 */
[----:B--2---:R-:W-:Y:S01]  /*00a0*/  ISETP.GE.AND P0, PT, R6, UR8, PT ;  /* 0x0000000806007c0c */ /* 0x004fe2000bf06270 */
[----:B-1----:R-:W-:-:S05]  /*00b0*/  IMAD R5, R0, UR4, R5 ;  /* 0x0000000400057c24 */ /* 0x002fca000f8e0205 */
[----:B---3--:R-:W-:-:S13]  /*00c0*/  ISETP.GE.OR P0, PT, R5, UR6, P0 ;  /* 0x0000000605007c0c */ /* 0x008fda0008706670 */
[----:B------:R-:W-:Y:S05]  /*00d0*/  @P0 EXIT ;  /* 0x000000000000094d */ /* 0x000fea0003800000 */
[----:B------:R-:W0:Y:S02]  /*00e0*/  LDC R0, c[0x0][0x39c] ;  /* 0x0000e700ff007b82 */ /* 0x000e240000000800 */
[----:B0-----:R-:W-:-:S13]  /*00f0*/  ISETP.GE.AND P0, PT, R0, 0x1, PT ;  /* 0x000000010000780c */ /* 0x001fda0003f06270 */
[----:B------:R-:W-:Y:S05]  /*0100*/  @!P0 EXIT ;  /* 0x000000000000894d */ /* 0x000fea0003800000 */
[----:B------:R-:W0:Y:S01]  /*0110*/  LDC.64 R2, c[0x0][0x390] ;  /* 0x0000e400ff027b82 */ /* 0x000e220000000a00 */
[----:B------:R-:W1:Y:S01]  /*0120*/  LDCU.64 UR6, c[0x0][0x358] ;  /* 0x00006b00ff0677ac */ /* 0x000e620008000a00 */
[C---:B------:R-:W-:Y:S01]  /*0130*/  ISETP.GE.U32.AND P1, PT, R0.reuse, 0x8, PT ;  /* 0x000000080000780c */ /* 0x040fe20003f26070 */
[C---:B------:R-:W-:Y:S01]  /*0140*/  IMAD R7, R5.reuse, UR8, R6 ;  /* 0x0000000805077c24 */ /* 0x040fe2000f8e0206 */
[----:B------:R-:W-:Y:S01]  /*0150*/  LOP3.LUT R16, R0, 0x7, RZ, 0xc0, !PT ;  /* 0x0000000700107812 */ /* 0x000fe200078ec0ff */
[-C--:B------:R-:W-:Y:S02]  /*0160*/  IMAD R4, R5, R0.reuse, RZ ;  /* 0x0000000005047224 */ /* 0x080fe400078e02ff */
[----:B------:R-:W-:Y:S01]  /*0170*/  IMAD R6, R6, R0, RZ ;  /* 0x0000000006067224 */ /* 0x000fe200078e02ff */
[----:B------:R-:W-:Y:S01]  /*0180*/  ISETP.NE.AND P0, PT, R16, RZ, PT ;  /* 0x000000ff1000720c */ /* 0x000fe20003f05270 */
[----:B0-----:R-:W-:-:S04]  /*0190*/  IMAD.WIDE R2, R7, 0x4, R2 ;  /* 0x0000000407027825 */ /* 0x001fc800078e0202 */
[----:B------:R-:W-:Y:S01]  /*01a0*/  HFMA2 R7, -RZ, RZ, 0, 0 ;  /* 0x00000000ff077431 */ /* 0x000fe200000001ff */
[----:B-1----:R0:W5:Y:S01]  /*01b0*/  LDG.E R5, desc[UR6][R2.64] ;  /* 0x0000000602057981 */ /* 0x002162000c1e1900 */
[----:B------:R-:W-:Y:S06]  /*01c0*/  @!P1 BRA `(.L_x_0) ;  /* 0x0000000000d49947 */ /* 0x000fec0003800000 */
[----:B------:R-:W1:Y:S01]  /*01d0*/  LDC.64 R8, c[0x0][0x388] ;  /* 0x0000e200ff087b82 */ /* 0x000e620000000a00 */
[----:B------:R-:W2:Y:S01]  /*01e0*/  LDCU.64 UR4, c[0x0][0x380] ;  /* 0x00007000ff0477ac */ /* 0x000ea20008000a00 */
[----:B------:R-:W-:Y:S01]  /*01f0*/  LOP3.LUT R7, R0, 0x7ffffff8, RZ, 0xc0, !PT ;  /* 0x7ffffff800077812 */ /* 0x000fe200078ec0ff */
[----:B------:R-:W-:-:S03]  /*0200*/  IMAD.MOV.U32 R13, RZ, RZ, R4 ;  /* 0x000000ffff0d7224 */ /* 0x000fc600078e0004 */
[----:B------:R-:W-:Y:S01]  /*0210*/  IADD3 R12, PT, PT, -R7, RZ, RZ ;  /* 0x000000ff070c7210 */ /* 0x000fe20007ffe1ff */
[----:B--2---:R-:W-:-:S04]  /*0220*/  UIADD3 UR4, UP0, UPT, UR4, 0x10, URZ ;  /* 0x0000001004047890 */ /* 0x004fc8000ff1e0ff */
[----:B------:R-:W-:Y:S01]  /*0230*/  UIADD3.X UR5, UPT, UPT, URZ, UR5, URZ, UP0, !UPT ;  /* 0x00000005ff057290 */ /* 0x000fe200087fe4ff */
[----:B-1----:R-:W-:-:S03]  /*0240*/  IMAD.WIDE.U32 R8, R6, 0x4, R8 ;  /* 0x0000000406087825 */ /* 0x002fc600078e0008 */
[----:B------:R-:W-:-:S04]  /*0250*/  IADD3 R14, P1, PT, R8, 0x10, RZ ;  /* 0x00000010080e7810 */ /* 0x000fc80007f3e0ff */
[----:B------:R-:W-:-:S09]  /*0260*/  IADD3.X R17, PT, PT, RZ, R9, RZ, P1, !PT ;  /* 0x00000009ff117210 */ /* 0x000fd20000ffe4ff */
.L_x_1:
[----:B------:R-:W-:Y:S01]  /*0270*/  MOV R9, UR5 ;  /* 0x0000000500097c02 */ /* 0x000fe20008000f00 */
[----:B------:R-:W-:Y:S01]  /*0280*/  IMAD.U32 R8, RZ, RZ, UR4 ;  /* 0x00000004ff087e24 */ /* 0x000fe2000f8e00ff */
[----:B------:R-:W-:Y:S01]  /*0290*/  MOV R11, R17 ;  /* 0x00000011000b7202 */ /* 0x000fe20000000f00 */
[----:B------:R-:W-:Y:S02]  /*02a0*/  IMAD.MOV.U32 R10, RZ, RZ, R14 ;  /* 0x000000ffff0a7224 */ /* 0x000fe400078e000e */
[----:B------:R-:W-:-:S03]  /*02b0*/  IMAD.WIDE R8, R13, 0x4, R8 ;  /* 0x000000040d087825 */ /* 0x000fc600078e0208 */
[----:B-1----:R-:W2:Y:S04]  /*02c0*/  LDG.E R15, desc[UR6][R10.64+-0x10] ;  /* 0xfffff0060a0f7981 */ /* 0x002ea8000c1e1900 */
[----:B------:R-:W2:Y:S02]  /*02d0*/  LDG.E R14, desc[UR6][R8.64+-0x10] ;  /* 0xfffff006080e7981 */ /* 0x000ea4000c1e1900 */
[----:B--2--5:R-:W-:-:S05]  /*02e0*/  IMAD R15, R14, R15, R5 ;  /* 0x0000000f0e0f7224 */ /* 0x024fca00078e0205 */
[----:B------:R1:W-:Y:S04]  /*02f0*/  STG.E desc[UR6][R2.64], R15 ;  /* 0x0000000f02007986 */ /* 0x0003e8000c101906 */
[----:B------:R-:W2:Y:S04]  /*0300*/  LDG.E R14, desc[UR6][R8.64+-0xc] ;  /* 0xfffff406080e7981 */ /* 0x000ea8000c1e1900 */
[----:B------:R-:W2:Y:S02]  /*0310*/  LDG.E R5, desc[UR6][R10.64+-0xc] ;  /* 0xfffff4060a057981 */ /* 0x000ea4000c1e1900 */
[----:B--2---:R-:W-:-:S05]  /*0320*/  IMAD R5, R14, R5, R15 ;  /* 0x000000050e057224 */ /* 0x004fca00078e020f */
[----:B------:R2:W-:Y:S04]  /*0330*/  STG.E desc[UR6][R2.64], R5 ;  /* 0x0000000502007986 */ /* 0x0005e8000c101906 */
[----:B------:R-:W3:Y:S04]  /*0340*/  LDG.E R14, desc[UR6][R8.64+-0x8] ;  /* 0xfffff806080e7981 */ /* 0x000ee8000c1e1900 */
[----:B------:R-:W3:Y:S02]  /*0350*/  LDG.E R17, desc[UR6][R10.64+-0x8] ;  /* 0xfffff8060a117981 */ /* 0x000ee4000c1e1900 */
[----:B---3--:R-:W-:-:S05]  /*0360*/  IMAD R17, R14, R17, R5 ;  /* 0x000000110e117224 */ /* 0x008fca00078e0205 */
[----:B------:R3:W-:Y:S04]  /*0370*/  STG.E desc[UR6][R2.64], R17 ;  /* 0x0000001102007986 */ /* 0x0007e8000c101906 */
[----:B------:R-:W1:Y:S04]  /*0380*/  LDG.E R14, desc[UR6][R8.64+-0x4] ;  /* 0xfffffc06080e7981 */ /* 0x000e68000c1e1900 */
[----:B------:R-:W1:Y:S02]  /*0390*/  LDG.E R18, desc[UR6][R10.64+-0x4] ;  /* 0xfffffc060a127981 */ /* 0x000e64000c1e1900 */
[----:B-1----:R-:W-:-:S05]  /*03a0*/  IMAD R15, R14, R18, R17 ;  /* 0x000000120e0f7224 */ /* 0x002fca00078e0211 */
        /* <DEDUP_REMOVED lines=10> */
[----:B------:R-:W1:Y:S01]  /*0450*/  LDG.E R18, desc[UR6][R10.64+0x8] ;  /* 0x000008060a127981 */ /* 0x000e62000c1e1900 */
[----:B------:R-:W-:Y:S01]  /*0460*/  IADD3 R12, PT, PT, R12, 0x8, RZ ;  /* 0x000000080c0c7810 */ /* 0x000fe20007ffe0ff */
[----:B-1----:R-:W-:-:S05]  /*0470*/  IMAD R15, R14, R18, R17 ;  /* 0x000000120e0f7224 */ /* 0x002fca00078e0211 */
[----:B------:R1:W-:Y:S04]  /*0480*/  STG.E desc[UR6][R2.64], R15 ;  /* 0x0000000f02007986 */ /* 0x0003e8000c101906 */
[----:B------:R-:W2:Y:S04]  /*0490*/  LDG.E R14, desc[UR6][R8.64+0xc] ;  /* 0x00000c06080e7981 */ /* 0x000ea8000c1e1900 */
[----:B------:R-:W2:Y:S01]  /*04a0*/  LDG.E R18, desc[UR6][R10.64+0xc] ;  /* 0x00000c060a127981 */ /* 0x000ea2000c1e1900 */
[----:B------:R-:W-:Y:S02]  /*04b0*/  ISETP.NE.AND P1, PT, R12, RZ, PT ;  /* 0x000000ff0c00720c */ /* 0x000fe40003f25270 */
[----:B------:R-:W-:Y:S01]  /*04c0*/  IADD3 R13, PT, PT, R13, 0x8, RZ ;  /* 0x000000080d0d7810 */ /* 0x000fe20007ffe0ff */
[----:B--2---:R-:W-:Y:S01]  /*04d0*/  IMAD R5, R14, R18, R15 ;  /* 0x000000120e057224 */ /* 0x004fe200078e020f */
[----:B------:R-:W-:-:S04]  /*04e0*/  IADD3 R14, P2, PT, R10, 0x20, RZ ;  /* 0x000000200a0e7810 */ /* 0x000fc80007f5e0ff */
[----:B------:R1:W-:Y:S01]  /*04f0*/  STG.E desc[UR6][R2.64], R5 ;  /* 0x0000000502007986 */ /* 0x0003e2000c101906 */
[----:B---3--:R-:W-:-:S04]  /*0500*/  IMAD.X R17, RZ, RZ, R11, P2 ;  /* 0x000000ffff117224 */ /* 0x008fc800010e060b */
[----:B------:R-:W-:Y:S05]  /*0510*/  @P1 BRA `(.L_x_1) ;  /* 0xfffffffc00541947 */ /* 0x000fea000383ffff */
.L_x_0:
[----:B------:R-:W-:Y:S05]  /*0520*/  @!P0 EXIT ;  /* 0x000000000000894d */ /* 0x000fea0003800000 */
[----:B------:R-:W-:Y:S02]  /*0530*/  ISETP.GE.U32.AND P1, PT, R16, 0x4, PT ;  /* 0x000000041000780c */ /* 0x000fe40003f26070 */
[----:B------:R-:W-:-:S04]  /*0540*/  LOP3.LUT R17, R0, 0x3, RZ, 0xc0, !PT ;  /* 0x0000000300117812 */ /* 0x000fc800078ec0ff */
[----:B------:R-:W-:-:S07]  /*0550*/  ISETP.NE.AND P0, PT, R17, RZ, PT ;  /* 0x000000ff1100720c */ /* 0x000fce0003f05270 */
[----:B------:R-:W-:Y:S06]  /*0560*/  @!P1 BRA `(.L_x_2) ;  /* 0x0000000000709947 */ /* 0x000fec0003800000 */
[----:B------:R-:W2:Y:S01]  /*0570*/  LDC.64 R12, c[0x0][0x388] ;  /* 0x0000e200ff0c7b82 */ /* 0x000ea20000000a00 */
[----:B-1----:R-:W-:Y:S01]  /*0580*/  IADD3 R15, PT, PT, R6, R7, RZ ;  /* 0x00000007060f7210 */ /* 0x002fe20007ffe0ff */
[----:B------:R-:W-:Y:S01]  /*0590*/  IMAD.IADD R11, R4, 0x1, R7 ;  /* 0x00000001040b7824 */ /* 0x000fe200078e0207 */
[----:B------:R-:W1:Y:S05]  /*05a0*/  LDCU.64 UR4, c[0x0][0x388] ;  /* 0x00007100ff0477ac */ /* 0x000e6a0008000a00 */
[----:B------:R-:W3:Y:S01]  /*05b0*/  LDC.64 R8, c[0x0][0x380] ;  /* 0x0000e000ff087b82 */ /* 0x000ee20000000a00 */
[----:B--2---:R-:W-:-:S06]  /*05c0*/  IMAD.WIDE.U32 R12, R15, 0x4, R12 ;  /* 0x000000040f0c7825 */ /* 0x004fcc00078e000c */
[----:B------:R-:W2:Y:S01]  /*05d0*/  LDG.E R12, desc[UR6][R12.64] ;  /* 0x000000060c0c7981 */ /* 0x000ea2000c1e1900 */
[----:B---3--:R-:W-:-:S05]  /*05e0*/  IMAD.WIDE R8, R11, 0x4, R8 ;  /* 0x000000040b087825 */ /* 0x008fca00078e0208 */
[----:B------:R-:W2:Y:S01]  /*05f0*/  LDG.E R14, desc[UR6][R8.64] ;  /* 0x00000006080e7981 */ /* 0x000ea2000c1e1900 */
[----:B------:R-:W-:-:S04]  /*0600*/  IADD3 R11, P1, PT, R6, R7, RZ ;  /* 0x00000007060b7210 */ /* 0x000fc80007f3e0ff */
[----:B------:R-:W-:Y:S02]  /*0610*/  IADD3.X R16, PT, PT, RZ, RZ, RZ, P1, !PT ;  /* 0x000000ffff107210 */ /* 0x000fe40000ffe4ff */
[----:B-1----:R-:W-:-:S04]  /*0620*/  LEA R10, P1, R11, UR4, 0x2 ;  /* 0x000000040b0a7c11 */ /* 0x002fc8000f8210ff */
[----:B------:R-:W-:Y:S01]  /*0630*/  LEA.HI.X R11, R11, UR5, R16, 0x2, P1 ;  /* 0x000000050b0b7c11 */ /* 0x000fe200088f1410 */
        /* <DEDUP_REMOVED lines=14> */
[----:B------:R2:W-:Y:S02]  /*0720*/  STG.E desc[UR6][R2.64], R5 ;  /* 0x0000000502007986 */ /* 0x0005e4000c101906 */
.L_x_2:
[----:B------:R-:W-:Y:S05]  /*0730*/  @!P0 EXIT ;  /* 0x000000000000894d */ /* 0x000fea0003800000 */
[----:B------:R-:W-:Y:S02]  /*0740*/  ISETP.NE.AND P1, PT, R17, 0x1, PT ;  /* 0x000000011100780c */ /* 0x000fe40003f25270 */
[----:B------:R-:W-:-:S04]  /*0750*/  LOP3.LUT R0, R0, 0x1, RZ, 0xc0, !PT ;  /* 0x0000000100007812 */ /* 0x000fc800078ec0ff */
[----:B------:R-:W-:-:S07]  /*0760*/  ISETP.NE.U32.AND P0, PT, R0, 0x1, PT ;  /* 0x000000010000780c */ /* 0x000fce0003f05070 */
[----:B------:R-:W-:Y:S06]  /*0770*/  @!P1 BRA `(.L_x_3) ;  /* 0x0000000000509947 */ /* 0x000fec0003800000 */
[----:B------:R-:W3:Y:S01]  /*0780*/  LDC.64 R10, c[0x0][0x388] ;  /* 0x0000e200ff0a7b82 */ /* 0x000ee20000000a00 */
[----:B-12---:R-:W-:Y:S01]  /*0790*/  IMAD.IADD R15, R6, 0x1, R7 ;  /* 0x00000001060f7824 */ /* 0x006fe200078e0207 */
[----:B------:R-:W-:Y:S01]  /*07a0*/  IADD3 R13, PT, PT, R4, R7, RZ ;  /* 0x00000007040d7210 */ /* 0x000fe20007ffe0ff */
[----:B------:R-:W1:Y:S05]  /*07b0*/  LDCU.64 UR4, c[0x0][0x388] ;  /* 0x00007100ff0477ac */ /* 0x000e6a0008000a00 */
[----:B------:R-:W2:Y:S01]  /*07c0*/  LDC.64 R8, c[0x0][0x380] ;  /* 0x0000e000ff087b82 */ /* 0x000ea20000000a00 */
[----:B---3--:R-:W-:-:S06]  /*07d0*/  IMAD.WIDE.U32 R10, R15, 0x4, R10 ;  /* 0x000000040f0a7825 */ /* 0x008fcc00078e000a */
[----:B------:R-:W3:Y:S01]  /*07e0*/  LDG.E R10, desc[UR6][R10.64] ;  /* 0x000000060a0a7981 */ /* 0x000ee2000c1e1900 */
[----:B--2---:R-:W-:-:S05]  /*07f0*/  IMAD.WIDE R8, R13, 0x4, R8 ;  /* 0x000000040d087825 */ /* 0x004fca00078e0208 */
[----:B------:R-:W3:Y:S01]  /*0800*/  LDG.E R0, desc[UR6][R8.64] ;  /* 0x0000000608007981 */ /* 0x000ee2000c1e1900 */
[----:B------:R-:W-:-:S04]  /*0810*/  IADD3 R13, P1, PT, R6, R7, RZ ;  /* 0x00000007060d7210 */ /* 0x000fc80007f3e0ff */
[----:B------:R-:W-:Y:S02]  /*0820*/  IADD3.X R14, PT, PT, RZ, RZ, RZ, P1, !PT ;  /* 0x000000ffff0e7210 */ /* 0x000fe40000ffe4ff */
[----:B-1----:R-:W-:-:S04]  /*0830*/  LEA R12, P1, R13, UR4, 0x2 ;  /* 0x000000040d0c7c11 */ /* 0x002fc8000f8210ff */
[----:B------:R-:W-:Y:S01]  /*0840*/  LEA.HI.X R13, R13, UR5, R14, 0x2, P1 ;  /* 0x000000050d0d7c11 */ /* 0x000fe200088f140e */
[----:B---3-5:R-:W-:-:S05]  /*0850*/  IMAD R15, R0, R10, R5 ;  /* 0x0000000a000f7224 */ /* 0x028fca00078e0205 */
[----:B------:R3:W-:Y:S04]  /*0860*/  STG.E desc[UR6][R2.64], R15 ;  /* 0x0000000f02007986 */ /* 0x0007e8000c101906 */
[----:B------:R-:W2:Y:S04]  /*0870*/  LDG.E R0, desc[UR6][R8.64+0x4] ;  /* 0x0000040608007981 */ /* 0x000ea8000c1e1900 */
[----:B------:R-:W2:Y:S01]  /*0880*/  LDG.E R12, desc[UR6][R12.64+0x4] ;  /* 0x000004060c0c7981 */ /* 0x000ea2000c1e1900 */
[----:B------:R-:W-:Y:S02]  /*0890*/  VIADD R7, R7, 0x2 ;  /* 0x0000000207077836 */ /* 0x000fe40000000000 */
[----:B--2---:R-:W-:-:S05]  /*08a0*/  IMAD R5, R0, R12, R15 ;  /* 0x0000000c00057224 */ /* 0x004fca00078e020f */
[----:B------:R3:W-:Y:S02]  /*08b0*/  STG.E desc[UR6][R2.64], R5 ;  /* 0x0000000502007986 */ /* 0x0007e4000c101906 */
.L_x_3:
[----:B------:R-:W-:Y:S05]  /*08c0*/  @P0 EXIT ;  /* 0x000000000000094d */ /* 0x000fea0003800000 */
[----:B------:R-:W4:Y:S01]  /*08d0*/  LDC.64 R8, c[0x0][0x380] ;  /* 0x0000e000ff087b82 */ /* 0x000f220000000a00 */
[-C--:B--2---:R-:W-:Y:S02]  /*08e0*/  IADD3 R13, PT, PT, R4, R7.reuse, RZ ;  /* 0x00000007040d7210 */ /* 0x084fe40007ffe0ff */
[----:B-1-3--:R-:W-:-:S05]  /*08f0*/  IADD3 R15, PT, PT, R6, R7, RZ ;  /* 0x00000007060f7210 */ /* 0x00afca0007ffe0ff */
[----:B------:R-:W1:Y:S01]  /*0900*/  LDC.64 R10, c[0x0][0x388] ;  /* 0x0000e200ff0a7b82 */ /* 0x000e620000000a00 */
[----:B----4-:R-:W-:-:S06]  /*0910*/  IMAD.WIDE R6, R13, 0x4, R8 ;  /* 0x000000040d067825 */ /* 0x010fcc00078e0208 */
[----:B------:R-:W2:Y:S01]  /*0920*/  LDG.E R6, desc[UR6][R6.64] ;  /* 0x0000000606067981 */ /* 0x000ea2000c1e1900 */
[----:B-1----:R-:W-:-:S06]  /*0930*/  IMAD.WIDE.U32 R8, R15, 0x4, R10 ;  /* 0x000000040f087825 */ /* 0x002fcc00078e000a */
[----:B------:R-:W2:Y:S02]  /*0940*/  LDG.E R8, desc[UR6][R8.64] ;  /* 0x0000000608087981 */ /* 0x000ea4000c1e1900 */
[----:B--2--5:R-:W-:-:S05]  /*0950*/  IMAD R5, R6, R8, R5 ;  /* 0x0000000806057224 */ /* 0x024fca00078e0205 */
[----:B------:R-:W-:Y:S01]  /*0960*/  STG.E desc[UR6][R2.64], R5 ;  /* 0x0000000502007986 */ /* 0x000fe2000c101906 */
[----:B------:R-:W-:Y:S05]  /*0970*/  EXIT ;  /* 0x000000000000794d */ /* 0x000fea0003800000 */
.L_x_4:
[----:B------:R-:W-:-:S00]  /*0980*/  BRA `(.L_x_4) ;  /* 0xfffffffc00fc7947 */ /* 0x000fc0000383ffff */
[----:B------:R-:W-:-:S00]  /*0990*/  NOP ;  /* 0x0000000000007918 */ /* 0x000fc00000000000 */
        /* <DEDUP_REMOVED lines=14> */
.L_x_5:


//--------------------- .nv.shared.reserved.0     --------------------------
	.section	.nv.shared.reserved.0,"aw",@nobits
	.weak		__nv_reservedSMEM_offset_0_alias
	.size		__nv_reservedSMEM_offset_0_alias, 0, 64
	.other		__nv_reservedSMEM_offset_0_alias,@"STO_CUDA_RESERVED_SHARED STV_DEFAULT"
__nv_reservedSMEM_offset_0_alias:
	.zero		0
	.zero		64


//--------------------- .nv.constant0._Z13matmul_kernelPiS_S_iii --------------------------
	.section	.nv.constant0._Z13matmul_kernelPiS_S_iii,"a",@progbits
	.sectionflags	@""
	.align	4
.nv.constant0._Z13matmul_kernelPiS_S_iii:
	.zero		932


//--------------------- SYMBOLS --------------------------

	.type		.nv.reservedSmem.offset0,@object
	.size		.nv.reservedSmem.offset0,0x4
